	.headerflags	@"EF_CUDA_TEXMODE_UNIFIED EF_CUDA_64BIT_ADDRESS EF_CUDA_ACCELERATORS EF_CUDA_SM90 EF_CUDA_VIRTUAL_SM(EF_CUDA_SM90)"
	.elftype	@"ET_EXEC"


//--------------------- .nv.info                  --------------------------
	.section	.nv.info,"",@"SHT_CUDA_INFO"
	.align	4


	//----- nvinfo : EIATTR_REGCOUNT
	.align		4
        /*0000*/ 	.byte	0x04, 0x2f
        /*0002*/ 	.short	(.L_1 - .L_0)
	.align		4
.L_0:
        /*0004*/ 	.word	index@(triton_poi_fused_bmm_transpose_7)
        /*0008*/ 	.word	0x0000000e


	//----- nvinfo : EIATTR_MIN_STACK_SIZE
	.align		4
.L_1:
        /*000c*/ 	.byte	0x04, 0x12
        /*000e*/ 	.short	(.L_3 - .L_2)
	.align		4
.L_2:
        /*0010*/ 	.word	index@(triton_poi_fused_bmm_transpose_7)
        /*0014*/ 	.word	0x00000000


	//----- nvinfo : EIATTR_FRAME_SIZE
	.align		4
.L_3:
        /*0018*/ 	.byte	0x04, 0x11
        /*001a*/ 	.short	(.L_5 - .L_4)
	.align		4
.L_4:
        /*001c*/ 	.word	index@(triton_poi_fused_bmm_transpose_7)
        /*0020*/ 	.word	0x00000000


	//----- nvinfo : EIATTR_MIN_STACK_SIZE
	.align		4
.L_5:
        /*0024*/ 	.byte	0x04, 0x12
        /*0026*/ 	.short	(.L_7 - .L_6)
	.align		4
.L_6:
        /*0028*/ 	.word	index@(triton_poi_fused_bmm_transpose_7)
        /*002c*/ 	.word	0x00000000
.L_7:


//--------------------- .nv.info.triton_poi_fused_bmm_transpose_7 --------------------------
	.section	.nv.info.triton_poi_fused_bmm_transpose_7,"",@"SHT_CUDA_INFO"
	.sectionflags	@""
	.align	4


	//----- nvinfo : EIATTR_CUDA_API_VERSION
	.align		4
        /*0000*/ 	.byte	0x04, 0x37
        /*0002*/ 	.short	(.L_9 - .L_8)
.L_8:
        /*0004*/ 	.word	0x0000007c


	//----- nvinfo : EIATTR_KPARAM_INFO
	.align		4
.L_9:
        /*0008*/ 	.byte	0x04, 0x17
        /*000a*/ 	.short	(.L_11 - .L_10)
.L_10:
        /*000c*/ 	.word	0x00000000
        /*0010*/ 	.short	0x0003
        /*0012*/ 	.short	0x0018
        /*0014*/ 	.byte	0x00, 0xf0, 0x11, 0x00


	//----- nvinfo : EIATTR_KPARAM_INFO
	.align		4
.L_11:
        /*0018*/ 	.byte	0x04, 0x17
        /*001a*/ 	.short	(.L_13 - .L_12)
.L_12:
        /*001c*/ 	.word	0x00000000
        /*0020*/ 	.short	0x0002
        /*0022*/ 	.short	0x0010
        /*0024*/ 	.byte	0x00, 0xf4, 0x21, 0x00


	//----- nvinfo : EIATTR_KPARAM_INFO
	.align		4
.L_13:
        /*0028*/ 	.byte	0x04, 0x17
        /*002a*/ 	.short	(.L_15 - .L_14)
.L_14:
        /*002c*/ 	.word	0x00000000
        /*0030*/ 	.short	0x0001
        /*0032*/ 	.short	0x0008
        /*0034*/ 	.byte	0x00, 0xf4, 0x21, 0x00


	//----- nvinfo : EIATTR_KPARAM_INFO
	.align		4
.L_15:
        /*0038*/ 	.byte	0x04, 0x17
        /*003a*/ 	.short	(.L_17 - .L_16)
.L_16:
        /*003c*/ 	.word	0x00000000
        /*0040*/ 	.short	0x0000
        /*0042*/ 	.short	0x0000
        /*0044*/ 	.byte	0x00, 0xf4, 0x21, 0x00


	//----- nvinfo : EIATTR_SPARSE_MMA_MASK
	.align		4
.L_17:
        /*0048*/ 	.byte	0x03, 0x50
        /*004a*/ 	.short	0x0000


	//----- nvinfo : EIATTR_MAXREG_COUNT
	.align		4
        /*004c*/ 	.byte	0x03, 0x1b
        /*004e*/ 	.short	0x00ff


	//----- nvinfo : EIATTR_EXIT_INSTR_OFFSETS
	.align		4
        /*0050*/ 	.byte	0x04, 0x1c
        /*0052*/ 	.short	(.L_19 - .L_18)


	//   ....[0]....
.L_18:
        /*0054*/ 	.word	0x00000470


	//   ....[1]....
        /*0058*/ 	.word	0x00000490


	//----- nvinfo : EIATTR_REQNTID
	.align		4
.L_19:
        /*005c*/ 	.byte	0x04, 0x10
        /*005e*/ 	.short	(.L_21 - .L_20)
.L_20:
        /*0060*/ 	.word	0x00000080
        /*0064*/ 	.word	0x00000001
        /*0068*/ 	.word	0x00000001


	//----- nvinfo : EIATTR_CBANK_PARAM_SIZE
	.align		4
.L_21:
        /*006c*/ 	.byte	0x03, 0x19
        /*006e*/ 	.short	0x001c


	//----- nvinfo : EIATTR_PARAM_CBANK
	.align		4
        /*0070*/ 	.byte	0x04, 0x0a
        /*0072*/ 	.short	(.L_23 - .L_22)
	.align		4
.L_22:
        /*0074*/ 	.word	index@(.nv.constant0.triton_poi_fused_bmm_transpose_7)
        /*0078*/ 	.short	0x0210
        /*007a*/ 	.short	0x001c


	//----- nvinfo : EIATTR_SW_WAR
	.align		4
.L_23:
        /*007c*/ 	.byte	0x04, 0x36
        /*007e*/ 	.short	(.L_25 - .L_24)
.L_24:
        /*0080*/ 	.word	0x00000008
.L_25:


//--------------------- .nv.callgraph             --------------------------
	.section	.nv.callgraph,"",@"SHT_CUDA_CALLGRAPH"
	.align	4
	.sectionentsize	8
	.align		4
        /*0000*/ 	.word	0x00000000
	.align		4
        /*0004*/ 	.word	0xffffffff
	.align		4
        /*0008*/ 	.word	0x00000000
	.align		4
        /*000c*/ 	.word	0xfffffffe
	.align		4
        /*0010*/ 	.word	0x00000000
	.align		4
        /*0014*/ 	.word	0xfffffffd
	.align		4
        /*0018*/ 	.word	0x00000000
	.align		4
        /*001c*/ 	.word	0xfffffffc


//--------------------- .text.triton_poi_fused_bmm_transpose_7 --------------------------
	.section	.text.triton_poi_fused_bmm_transpose_7,"ax",@progbits
	.align	128
        .global         triton_poi_fused_bmm_transpose_7
        .type           triton_poi_fused_bmm_transpose_7,@function
        .size           triton_poi_fused_bmm_transpose_7,(.L_x_1 - triton_poi_fused_bmm_transpose_7)
        .other          triton_poi_fused_bmm_transpose_7,@"STO_CUDA_ENTRY STV_DEFAULT"
triton_poi_fused_bmm_transpose_7:
.text.triton_poi_fused_bmm_transpose_7:
[----:B------:R-:W0:Y:S02]  /*0000*/  LDC R1, c[0x0][0x28] ;  /* 0x00000a00ff017b82 */ /* 0x000e240000000800 */
[----:B------:R-:W1:Y:S01]  /*0010*/  S2R R0, SR_TID.X ;  /* 0x0000000000007919 */ /* 0x000e620000002100 */
[----:B------:R-:W-:Y:S01]  /*0020*/  ULDC.64 UR4, c[0x0][0x208] ;  /* 0x0000820000047ab9 */ /* 0x000fe20000000a00 */
[----:B------:R-:W2:Y:S01]  /*0030*/  S2R R7, SR_CTAID.X ;  /* 0x0000000000077919 */ /* 0x000ea20000002500 */
[----:B-1----:R-:W-:Y:S01]  /*0040*/  IMAD.SHL.U32 R0, R0, 0x2, RZ ;  /* 0x0000000200007824 */ /* 0x002fe200078e00ff */
[----:B--2---:R-:W-:-:S04]  /*0050*/  SHF.R.S32.HI R6, RZ, 0x17, R7 ;  /* 0x00000017ff067819 */ /* 0x004fc80000011407 */
[----:B------:R-:W-:Y:S02]  /*0060*/  LOP3.LUT R0, R0, 0xfe, RZ, 0xc0, !PT ;  /* 0x000000fe00007812 */ /* 0x000fe400078ec0ff */
[----:B------:R-:W-:-:S03]  /*0070*/  SGXT R6, R6, 0x1 ;  /* 0x000000010606781a */ /* 0x000fc60000000200 */
[----:B------:R-:W-:-:S05]  /*0080*/  IMAD R0, R7, 0x100, R0 ;  /* 0x0000010007007824 */ /* 0x000fca00078e0200 */
[----:B------:R-:W-:Y:S02]  /*0090*/  SHF.R.S32.HI R5, RZ, 0x1f, R0 ;  /* 0x0000001fff057819 */ /* 0x000fe40000011400 */
[----:B------:R-:W-:Y:S02]  /*00a0*/  ISETP.GE.AND P0, PT, R0, 0x200, PT ;  /* 0x000002000000780c */ /* 0x000fe40003f06270 */
[CC--:B------:R-:W-:Y:S02]  /*00b0*/  LEA.HI R2, R5.reuse, R0.reuse, RZ, 0x2 ;  /* 0x0000000005027211 */ /* 0x0c0fe400078f10ff */
[----:B------:R-:W-:Y:S02]  /*00c0*/  LEA.HI R7, R5, R0, RZ, 0x6 ;  /* 0x0000000005077211 */ /* 0x000fe400078f30ff */
[--C-:B------:R-:W-:Y:S02]  /*00d0*/  SHF.R.S32.HI R4, RZ, 0x2, R2.reuse ;  /* 0x00000002ff047819 */ /* 0x100fe40000011402 */
[----:B------:R-:W-:-:S02]  /*00e0*/  SHF.R.S32.HI R3, RZ, 0x1f, R2 ;  /* 0x0000001fff037819 */ /* 0x000fc40000011402 */
[----:B------:R-:W-:Y:S02]  /*00f0*/  LOP3.LUT R7, R7, 0xffffffc0, RZ, 0xc0, !PT ;  /* 0xffffffc007077812 */ /* 0x000fe400078ec0ff */
[----:B------:R-:W-:-:S04]  /*0100*/  LEA.HI R3, R3, R4, RZ, 0x4 ;  /* 0x0000000403037211 */ /* 0x000fc800078f20ff */
[----:B------:R-:W-:-:S05]  /*0110*/  LOP3.LUT R3, R3, 0xfffffff0, RZ, 0xc0, !PT ;  /* 0xfffffff003037812 */ /* 0x000fca00078ec0ff */
[----:B------:R-:W-:Y:S02]  /*0120*/  IMAD.IADD R4, R4, 0x1, -R3 ;  /* 0x0000000104047824 */ /* 0x000fe400078e0a03 */
[----:B------:R-:W-:-:S03]  /*0130*/  VIADD R3, R0, 0x1 ;  /* 0x0000000100037836 */ /* 0x000fc60000000000 */
[----:B------:R-:W-:Y:S02]  /*0140*/  PRMT R8, R4, 0x8880, RZ ;  /* 0x0000888004087816 */ /* 0x000fe400000000ff */
[----:B------:R-:W-:Y:S02]  /*0150*/  LEA.HI R6, R6, R3, RZ, 0x2 ;  /* 0x0000000306067211 */ /* 0x000fe400078f10ff */
[----:B------:R-:W-:Y:S02]  /*0160*/  PRMT R8, R8, 0x7710, RZ ;  /* 0x0000771008087816 */ /* 0x000fe400000000ff */
[----:B------:R-:W-:Y:S02]  /*0170*/  LOP3.LUT R6, R6, 0xfffffffc, RZ, 0xc0, !PT ;  /* 0xfffffffc06067812 */ /* 0x000fe400078ec0ff */
[----:B------:R-:W-:-:S03]  /*0180*/  SHF.R.U32.HI R8, RZ, 0xd, R8 ;  /* 0x0000000dff087819 */ /* 0x000fc60000011608 */
[----:B------:R-:W-:Y:S01]  /*0190*/  IMAD.IADD R3, R3, 0x1, -R6 ;  /* 0x0000000103037824 */ /* 0x000fe200078e0a06 */
[----:B------:R-:W-:Y:S01]  /*01a0*/  LOP3.LUT R5, R8, 0x3, RZ, 0xc0, !PT ;  /* 0x0000000308057812 */ /* 0x000fe200078ec0ff */
[----:B------:R-:W-:Y:S02]  /*01b0*/  IMAD.IADD R8, R0, 0x1, -R7 ;  /* 0x0000000100087824 */ /* 0x000fe400078e0a07 */
[C---:B------:R-:W-:Y:S02]  /*01c0*/  IMAD R9, R4.reuse, 0x4, R3 ;  /* 0x0000000404097824 */ /* 0x040fe400078e0203 */
[----:B------:R-:W-:Y:S01]  /*01d0*/  IMAD.IADD R5, R4, 0x1, R5 ;  /* 0x0000000104057824 */ /* 0x000fe200078e0205 */
[----:B------:R-:W-:Y:S02]  /*01e0*/  PRMT R6, R8, 0x8880, RZ ;  /* 0x0000888008067816 */ /* 0x000fe400000000ff */
[----:B------:R-:W-:Y:S02]  /*01f0*/  PRMT R10, R9, 0x8880, RZ ;  /* 0x00008880090a7816 */ /* 0x000fe400000000ff */
[----:B------:R-:W-:-:S02]  /*0200*/  LOP3.LUT R5, R5, 0xfc, RZ, 0xc0, !PT ;  /* 0x000000fc05057812 */ /* 0x000fc400078ec0ff */
[----:B------:R-:W-:Y:S02]  /*0210*/  PRMT R6, R6, 0x7710, RZ ;  /* 0x0000771006067816 */ /* 0x000fe400000000ff */
[----:B------:R-:W-:Y:S01]  /*0220*/  PRMT R10, R10, 0x7710, RZ ;  /* 0x000077100a0a7816 */ /* 0x000fe200000000ff */
[----:B------:R-:W-:Y:S01]  /*0230*/  IMAD.MOV R5, RZ, RZ, -R5 ;  /* 0x000000ffff057224 */ /* 0x000fe200078e0a05 */
[----:B------:R-:W-:Y:S02]  /*0240*/  SHF.R.U32.HI R6, RZ, 0xb, R6 ;  /* 0x0000000bff067819 */ /* 0x000fe40000011606 */
[----:B------:R-:W-:Y:S02]  /*0250*/  SHF.R.U32.HI R10, RZ, 0xb, R10 ;  /* 0x0000000bff0a7819 */ /* 0x000fe4000001160a */
[----:B------:R-:W-:Y:S02]  /*0260*/  PRMT R11, R5, 0x7710, RZ ;  /* 0x00007710050b7816 */ /* 0x000fe400000000ff */
[----:B------:R-:W-:-:S02]  /*0270*/  LOP3.LUT R5, R6, 0xf, RZ, 0xc0, !PT ;  /* 0x0000000f06057812 */ /* 0x000fc400078ec0ff */
[----:B------:R-:W-:Y:S01]  /*0280*/  LOP3.LUT R10, R10, 0xf, RZ, 0xc0, !PT ;  /* 0x0000000f0a0a7812 */ /* 0x000fe200078ec0ff */
[----:B------:R-:W-:Y:S02]  /*0290*/  IMAD.IADD R6, R4, 0x1, R11 ;  /* 0x0000000104067824 */ /* 0x000fe400078e020b */
[----:B------:R-:W-:Y:S02]  /*02a0*/  IMAD.IADD R8, R8, 0x1, R5 ;  /* 0x0000000108087824 */ /* 0x000fe400078e0205 */
[----:B------:R-:W-:Y:S01]  /*02b0*/  IMAD.IADD R10, R9, 0x1, R10 ;  /* 0x00000001090a7824 */ /* 0x000fe200078e020a */
[----:B------:R-:W1:Y:S01]  /*02c0*/  LDC.64 R4, c[0x0][0x210] ;  /* 0x00008400ff047b82 */ /* 0x000e620000000a00 */
[----:B------:R-:W-:Y:S02]  /*02d0*/  PRMT R6, R6, 0x8880, RZ ;  /* 0x0000888006067816 */ /* 0x000fe400000000ff */
[----:B------:R-:W-:Y:S02]  /*02e0*/  PRMT R8, R8, 0x8880, RZ ;  /* 0x0000888008087816 */ /* 0x000fe400000000ff */
[----:B------:R-:W-:Y:S01]  /*02f0*/  PRMT R9, R10, 0x8880, RZ ;  /* 0x000088800a097816 */ /* 0x000fe200000000ff */
[----:B------:R-:W-:-:S02]  /*0300*/  IMAD.MOV.U32 R10, RZ, RZ, R6 ;  /* 0x000000ffff0a7224 */ /* 0x000fc400078e0006 */
[----:B------:R-:W-:Y:S02]  /*0310*/  IMAD.MOV.U32 R6, RZ, RZ, R8 ;  /* 0x000000ffff067224 */ /* 0x000fe400078e0008 */
[----:B------:R-:W-:Y:S02]  /*0320*/  IMAD.MOV.U32 R8, RZ, RZ, R9 ;  /* 0x000000ffff087224 */ /* 0x000fe400078e0009 */
[----:B------:R-:W-:Y:S01]  /*0330*/  IMAD R10, R10, 0x4, R7 ;  /* 0x000000040a0a7824 */ /* 0x000fe200078e0207 */
[----:B------:R-:W-:Y:S02]  /*0340*/  SHF.R.S32.HI R6, RZ, 0x4, R6 ;  /* 0x00000004ff067819 */ /* 0x000fe40000011406 */
[----:B------:R-:W-:Y:S02]  /*0350*/  LOP3.LUT R7, R2, 0xfffffffc, RZ, 0xc0, !PT ;  /* 0xfffffffc02077812 */ /* 0x000fe400078ec0ff */
[----:B------:R-:W-:Y:S02]  /*0360*/  SHF.R.S32.HI R8, RZ, 0x4, R8 ;  /* 0x00000004ff087819 */ /* 0x000fe40000011408 */
[----:B------:R-:W-:-:S02]  /*0370*/  PRMT R2, R6, 0x9910, RZ ;  /* 0x0000991006027816 */ /* 0x000fc400000000ff */
[----:B------:R-:W-:Y:S01]  /*0380*/  IADD3 R7, R10, R0, -R7 ;  /* 0x000000000a077210 */ /* 0x000fe20007ffe807 */
[----:B------:R-:W-:Y:S01]  /*0390*/  IMAD.IADD R10, R3, 0x1, R10 ;  /* 0x00000001030a7824 */ /* 0x000fe200078e020a */
[----:B------:R-:W-:-:S03]  /*03a0*/  PRMT R9, R8, 0x9910, RZ ;  /* 0x0000991008097816 */ /* 0x000fc600000000ff */
[----:B------:R-:W-:Y:S02]  /*03b0*/  IMAD R3, R2, 0x10, R7 ;  /* 0x0000001002037824 */ /* 0x000fe400078e0207 */
[----:B------:R-:W-:Y:S01]  /*03c0*/  IMAD R7, R9, 0x10, R10 ;  /* 0x0000001009077824 */ /* 0x000fe200078e020a */
[----:B------:R-:W-:Y:S01]  /*03d0*/  CS2R R10, SRZ ;  /* 0x00000000000a7805 */ /* 0x000fe2000001ff00 */
[--C-:B-1----:R-:W-:Y:S01]  /*03e0*/  IMAD.WIDE R2, R3, 0x4, R4.reuse ;  /* 0x0000000403027825 */ /* 0x102fe200078e0204 */
[----:B------:R-:W1:Y:S03]  /*03f0*/  LDC.64 R8, c[0x0][0x220] ;  /* 0x00008800ff087b82 */ /* 0x000e660000000a00 */
[----:B------:R-:W-:Y:S01]  /*0400*/  IMAD.WIDE R4, R7, 0x4, R4 ;  /* 0x0000000407047825 */ /* 0x000fe200078e0204 */
[----:B------:R-:W2:Y:S04]  /*0410*/  @!P0 LDG.E R10, desc[UR4][R2.64] ;  /* 0x00000004020a8981 */ /* 0x000ea8000c1e1900 */
[----:B------:R-:W2:Y:S01]  /*0420*/  @!P0 LDG.E R11, desc[UR4][R4.64] ;  /* 0x00000004040b8981 */ /* 0x000ea2000c1e1900 */
[----:B------:R-:W3:Y:S01]  /*0430*/  LDC.64 R6, c[0x0][0x218] ;  /* 0x00008600ff067b82 */ /* 0x000ee20000000a00 */
[----:B-1----:R-:W-:-:S04]  /*0440*/  IMAD.WIDE R8, R0, 0x4, R8 ;  /* 0x0000000400087825 */ /* 0x002fc800078e0208 */
[----:B---3--:R-:W-:-:S05]  /*0450*/  IMAD.WIDE R6, R0, 0x4, R6 ;  /* 0x0000000400067825 */ /* 0x008fca00078e0206 */
[----:B--2---:R1:W-:Y:S01]  /*0460*/  @!P0 STG.E.64 desc[UR4][R6.64], R10 ;  /* 0x0000000a06008986 */ /* 0x0043e2000c101b04 */
[----:B------:R-:W-:Y:S05]  /*0470*/  @P0 EXIT ;  /* 0x000000000000094d */ /* 0x000fea0003800000 */
[----:B------:R-:W-:Y:S01]  /*0480*/  STG.E.64 desc[UR4][R8.64], R10 ;  /* 0x0000000a08007986 */ /* 0x000fe2000c101b04 */
[----:B------:R-:W-:Y:S05]  /*0490*/  EXIT ;  /* 0x000000000000794d */ /* 0x000fea0003800000 */
.L_x_0:
[----:B------:R-:W-:-:S00]  /*04a0*/  BRA `(.L_x_0) ;  /* 0xfffffffc00fc7947 */ /* 0x000fc0000383ffff */
[----:B------:R-:W-:-:S00]  /*04b0*/  NOP ;  /* 0x0000000000007918 */ /* 0x000fc00000000000 */
        /* <DEDUP_REMOVED lines=12> */
.L_x_1:


//--------------------- .nv.constant0.triton_poi_fused_bmm_transpose_7 --------------------------
	.section	.nv.constant0.triton_poi_fused_bmm_transpose_7,"a",@progbits
	.sectionflags	@""
	.align	4
.nv.constant0.triton_poi_fused_bmm_transpose_7:
	.zero		556
